//
// Generated by NVIDIA NVVM Compiler
//
// Compiler Build ID: CL-36424714
// Cuda compilation tools, release 13.0, V13.0.88
// Based on NVVM 20.0.0
//

.version 9.0
.target sm_100
.address_size 64

	// .globl	_Z12helloFromGPUv
.extern .func  (.param .b32 func_retval0) vprintf
(
	.param .b64 vprintf_param_0,
	.param .b64 vprintf_param_1
)
;
.global .align 1 .b8 $str[37] = {72, 101, 108, 108, 111, 32, 87, 111, 114, 108, 100, 32, 102, 114, 111, 109, 32, 71, 80, 85, 32, 102, 114, 111, 109, 32, 116, 104, 114, 101, 97, 100, 32, 37, 100, 10};

.visible .entry _Z12helloFromGPUv()
{
	.local .align 8 .b8 	__local_depot0[8];
	.reg .b64 	%SP;
	.reg .b64 	%SPL;
	.reg .b32 	%r<4>;
	.reg .b64 	%rd<5>;

	mov.u64 	%SPL, __local_depot0;
	cvta.local.u64 	%SP, %SPL;
	add.u64 	%rd1, %SP, 0;
	add.u64 	%rd2, %SPL, 0;
	mov.u32 	%r1, %tid.x;
	st.local.u32 	[%rd2], %r1;
	mov.u64 	%rd3, $str;
	cvta.global.u64 	%rd4, %rd3;
	{ // callseq 0, 0
	.param .b64 param0;
	st.param.b64 	[param0], %rd4;
	.param .b64 param1;
	st.param.b64 	[param1], %rd1;
	.param .b32 retval0;
	call.uni (retval0), 
	vprintf, 
	(
	param0, 
	param1
	);
	ld.param.b32 	%r2, [retval0];
	} // callseq 0
	ret;

}


// ===== COMPILED SASS (sm_100) =====

	.target	sm_100

	.elftype	@"ET_EXEC"


//--------------------- .note.nv.tkinfo           --------------------------
	.section	.note.nv.tkinfo,"",@"SHT_NOTE"
	.sectionflags	@"SHF_NOTE_NV_TKINFO"
	.tkinfo
        /*0018*/ 	.word	0x00000002
        /*0030*/ 	.string	""
        /*0030*/ 	.string	"ptxas"
        /*0030*/ 	.string	"Cuda compilation tools, release 13.0, V13.0.88"
        /*0030*/ 	.string	"Build cuda_13.0.r13.0/compiler.36424714_0"
        /*0030*/ 	.string	"-arch sm_100 -m 64 "



//--------------------- .note.nv.cuinfo           --------------------------
	.section	.note.nv.cuinfo,"",@"SHT_NOTE"
	.sectionflags	@"SHF_NOTE_NV_CUINFO"
        /*0018*/ 	.short	0x0002
        /*001a*/ 	.short	0x0064
        /*001c*/ 	.short	0x0082
	.zero		2


//--------------------- .nv.info                  --------------------------
	.section	.nv.info,"",@"SHT_CUDA_INFO"
	.align	4


	//----- nvinfo : EIATTR_REGCOUNT
	.align		4
        /*0000*/ 	.byte	0x04, 0x2f
        /*0002*/ 	.short	(.L_2 - .L_1)
	.align		4
.L_1:
        /*0004*/ 	.word	index@(_Z12helloFromGPUv)
        /*0008*/ 	.word	0x00000018


	//----- nvinfo : EIATTR_FRAME_SIZE
	.align		4
.L_2:
        /*000c*/ 	.byte	0x04, 0x11
        /*000e*/ 	.short	(.L_4 - .L_3)
	.align		4
.L_3:
        /*0010*/ 	.word	index@(_Z12helloFromGPUv)
        /*0014*/ 	.word	0x00000008


	//----- nvinfo : EIATTR_MIN_STACK_SIZE
	.align		4
.L_4:
        /*0018*/ 	.byte	0x04, 0x12
        /*001a*/ 	.short	(.L_6 - .L_5)
	.align		4
.L_5:
        /*001c*/ 	.word	index@(_Z12helloFromGPUv)
        /*0020*/ 	.word	0x00000008
.L_6:


//--------------------- .nv.compat                --------------------------
	.section	.nv.compat,"",@"SHT_CUDA_COMPAT_INFO"
	.align	4
        /*0000*/ 	.byte	0x02, 0x09, 0x00, 0x00, 0x02, 0x02, 0x01, 0x00, 0x02, 0x05, 0x05, 0x00, 0x03, 0x07, 0x01, 0x01
        /*0010*/ 	.byte	0x02, 0x03, 0x00, 0x00, 0x02, 0x06, 0x01, 0x00, 0x04, 0x0b, 0x08, 0x00, 0x09, 0x00, 0x00, 0x00
        /*0020*/ 	.byte	0x00, 0x00, 0x00, 0x00


//--------------------- .nv.info._Z12helloFromGPUv --------------------------
	.section	.nv.info._Z12helloFromGPUv,"",@"SHT_CUDA_INFO"
	.sectionflags	@""
	.align	4


	//----- nvinfo : EIATTR_CUDA_API_VERSION
	.align		4
        /*0000*/ 	.byte	0x04, 0x37
        /*0002*/ 	.short	(.L_8 - .L_7)
.L_7:
        /*0004*/ 	.word	0x00000082


	//----- nvinfo : EIATTR_SPARSE_MMA_MASK
	.align		4
.L_8:
        /*0008*/ 	.byte	0x03, 0x50
        /*000a*/ 	.short	0x0000


	//----- nvinfo : EIATTR_MAXREG_COUNT
	.align		4
        /*000c*/ 	.byte	0x03, 0x1b
        /*000e*/ 	.short	0x00ff


	//----- nvinfo : EIATTR_EXTERNS
	.align		4
        /*0010*/ 	.byte	0x04, 0x0f
        /*0012*/ 	.short	(.L_10 - .L_9)


	//   ....[0]....
	.align		4
.L_9:
        /*0014*/ 	.word	index@(vprintf)


	//----- nvinfo : EIATTR_MERCURY_ISA_VERSION
	.align		4
.L_10:
        /*0018*/ 	.byte	0x03, 0x5f
        /*001a*/ 	.short	0x0101


	//----- nvinfo : EIATTR_VRC_CTA_INIT_COUNT
	.align		4
        /*001c*/ 	.byte	0x02, 0x4a
	.zero		1
	.zero		1


	//----- nvinfo : EIATTR_SYSCALL_OFFSETS
	.align		4
        /*0020*/ 	.byte	0x04, 0x46
        /*0022*/ 	.short	(.L_12 - .L_11)


	//   ....[0]....
.L_11:
        /*0024*/ 	.word	0x000000e0


	//----- nvinfo : EIATTR_EXIT_INSTR_OFFSETS
	.align		4
.L_12:
        /*0028*/ 	.byte	0x04, 0x1c
        /*002a*/ 	.short	(.L_14 - .L_13)


	//   ....[0]....
.L_13:
        /*002c*/ 	.word	0x000000f0


	//----- nvinfo : EIATTR_SW_WAR
	.align		4
.L_14:
        /*0030*/ 	.byte	0x04, 0x36
        /*0032*/ 	.short	(.L_16 - .L_15)
.L_15:
        /*0034*/ 	.word	0x00000008
.L_16:


//--------------------- .nv.callgraph             --------------------------
	.section	.nv.callgraph,"",@"SHT_CUDA_CALLGRAPH"
	.align	4
	.sectionentsize	8
	.align		4
        /*0000*/ 	.word	0x00000000
	.align		4
        /*0004*/ 	.word	0xffffffff
	.align		4
        /*0008*/ 	.word	index@(_Z12helloFromGPUv)
	.align		4
        /*000c*/ 	.word	index@(vprintf)
	.align		4
        /*0010*/ 	.word	0x00000000
	.align		4
        /*0014*/ 	.word	0xfffffffe
	.align		4
        /*0018*/ 	.word	0x00000000
	.align		4
        /*001c*/ 	.word	0xfffffffd
	.align		4
        /*0020*/ 	.word	0x00000000
	.align		4
        /*0024*/ 	.word	0xfffffffc


//--------------------- .nv.constant4             --------------------------
	.section	.nv.constant4,"a",@progbits
	.align	8
	.align		8
.nv.constant4:
        /*0000*/ 	.dword	vprintf
	.align		8
        /*0008*/ 	.dword	$str


//--------------------- .text._Z12helloFromGPUv   --------------------------
	.section	.text._Z12helloFromGPUv,"ax",@progbits
	.align	128
        .global         _Z12helloFromGPUv
        .type           _Z12helloFromGPUv,@function
        .size           _Z12helloFromGPUv,(.L_x_2 - _Z12helloFromGPUv)
        .other          _Z12helloFromGPUv,@"STO_CUDA_ENTRY STV_DEFAULT"
_Z12helloFromGPUv:
.text._Z12helloFromGPUv:
[----:B------:R-:W0:Y:S01]  /*0000*/  LDC R1, c[0x0][0x37c] ;  /* 0x0000df00ff017b82 */ /* 0x000e220000000800 */
[----:B------:R-:W1:Y:S01]  /*0010*/  S2R R8, SR_TID.X ;  /* 0x0000000000087919 */ /* 0x000e620000002100 */
[----:B0-----:R-:W-:Y:S01]  /*0020*/  VIADD R1, R1, 0xfffffff8 ;  /* 0xfffffff801017836 */ /* 0x001fe20000000000 */
[----:B------:R-:W-:Y:S01]  /*0030*/  MOV R0, 0x0 ;  /* 0x0000000000007802 */ /* 0x000fe20000000f00 */
[----:B------:R-:W0:Y:S04]  /*0040*/  LDCU UR4, c[0x0][0x2f8] ;  /* 0x00005f00ff0477ac */ /* 0x000e280008000800 */
[----:B------:R2:W3:Y:S01]  /*0050*/  LDC.64 R2, c[0x4][R0] ;  /* 0x0100000000027b82 */ /* 0x0004e20000000a00 */
[----:B------:R-:W4:Y:S01]  /*0060*/  LDCU.64 UR6, c[0x4][0x8] ;  /* 0x01000100ff0677ac */ /* 0x000f220008000a00 */
[----:B------:R-:W5:Y:S01]  /*0070*/  LDCU UR5, c[0x0][0x2fc] ;  /* 0x00005f80ff0577ac */ /* 0x000f620008000800 */
[----:B0-----:R-:W-:Y:S01]  /*0080*/  IADD3 R6, P0, PT, R1, UR4, RZ ;  /* 0x0000000401067c10 */ /* 0x001fe2000ff1e0ff */
[----:B----4-:R-:W-:Y:S01]  /*0090*/  IMAD.U32 R4, RZ, RZ, UR6 ;  /* 0x00000006ff047e24 */ /* 0x010fe2000f8e00ff */
[----:B------:R-:W-:-:S03]  /*00a0*/  MOV R5, UR7 ;  /* 0x0000000700057c02 */ /* 0x000fc60008000f00 */
[----:B-----5:R-:W-:Y:S01]  /*00b0*/  IMAD.X R7, RZ, RZ, UR5, P0 ;  /* 0x00000005ff077e24 */ /* 0x020fe200080e06ff */
[----:B-1----:R2:W-:Y:S07]  /*00c0*/  STL [R1], R8 ;  /* 0x0000000801007387 */ /* 0x0025ee0000100800 */
[----:B------:R-:W-:-:S07]  /*00d0*/  LEPC R20, `(.L_x_0) ;  /* 0x000000001014794e */ /* 0x000fce0000000000 */
[----:B--23--:R-:W-:Y:S05]  /*00e0*/  CALL.ABS.NOINC R2 ;  /* 0x0000000002007343 */ /* 0x00cfea0003c00000 */
.L_x_0:
[----:B------:R-:W-:Y:S05]  /*00f0*/  EXIT ;  /* 0x000000000000794d */ /* 0x000fea0003800000 */
.L_x_1:
[----:B------:R-:W-:-:S00]  /*0100*/  BRA `(.L_x_1) ;  /* 0xfffffffc00fc7947 */ /* 0x000fc0000383ffff */
[----:B------:R-:W-:-:S00]  /*0110*/  NOP ;  /* 0x0000000000007918 */ /* 0x000fc00000000000 */
        /* <DEDUP_REMOVED lines=14> */
.L_x_2:


//--------------------- .nv.global.init           --------------------------
	.section	.nv.global.init,"aw",@progbits
.nv.global.init:
	.type		$str,@object
	.size		$str,(.L_0 - $str)
$str:
        /*0000*/ 	.byte	0x48, 0x65, 0x6c, 0x6c, 0x6f, 0x20, 0x57, 0x6f, 0x72, 0x6c, 0x64, 0x20, 0x66, 0x72, 0x6f, 0x6d
        /*0010*/ 	.byte	0x20, 0x47, 0x50, 0x55, 0x20, 0x66, 0x72, 0x6f, 0x6d, 0x20, 0x74, 0x68, 0x72, 0x65, 0x61, 0x64
        /*0020*/ 	.byte	0x20, 0x25, 0x64, 0x0a, 0x00
.L_0:


//--------------------- .nv.shared.reserved.0     --------------------------
	.section	.nv.shared.reserved.0,"aw",@nobits
	.weak		__nv_reservedSMEM_offset_0_alias
	.size		__nv_reservedSMEM_offset_0_alias, 0, 64
	.other		__nv_reservedSMEM_offset_0_alias,@"STO_CUDA_RESERVED_SHARED STV_DEFAULT"
__nv_reservedSMEM_offset_0_alias:
	.zero		0
	.zero		64


//--------------------- .nv.constant0._Z12helloFromGPUv --------------------------
	.section	.nv.constant0._Z12helloFromGPUv,"a",@progbits
	.sectionflags	@""
	.align	4
.nv.constant0._Z12helloFromGPUv:
	.zero		896


//--------------------- SYMBOLS --------------------------

	.type		.nv.reservedSmem.offset0,@object
	.size		.nv.reservedSmem.offset0,0x4
	.type		vprintf,@function
